.version 2.0 
.target sm_20
.global .u64  gresult;
.global .u64  srcb;
.global .u64  srcc;

.entry main {
   .reg .u64 a, b, c;

   ld.global.u64  b, [srcb];
   ld.global.u64  c, [srcc];
   mul.lo.u64   a, b, c;
   st.global.u64 [gresult], a;
   
   exit;
}


// ===== COMPILED SASS (sm_100) =====

	.target	sm_100

	.elftype	@"ET_EXEC"


//--------------------- .note.nv.tkinfo           --------------------------
	.section	.note.nv.tkinfo,"",@"SHT_NOTE"
	.sectionflags	@"SHF_NOTE_NV_TKINFO"
	.tkinfo
        /*0018*/ 	.word	0x00000002
        /*0030*/ 	.string	""
        /*0030*/ 	.string	"ptxas"
        /*0030*/ 	.string	"Cuda compilation tools, release 13.0, V13.0.88"
        /*0030*/ 	.string	"Build cuda_13.0.r13.0/compiler.36424714_0"
        /*0030*/ 	.string	"-arch sm_100 "



//--------------------- .note.nv.cuinfo           --------------------------
	.section	.note.nv.cuinfo,"",@"SHT_NOTE"
	.sectionflags	@"SHF_NOTE_NV_CUINFO"
        /*0018*/ 	.short	0x0002
        /*001a*/ 	.short	0x0014
        /*001c*/ 	.short	0x0082
	.zero		2


//--------------------- .nv.info                  --------------------------
	.section	.nv.info,"",@"SHT_CUDA_INFO"
	.align	4


	//----- nvinfo : EIATTR_REGCOUNT
	.align		4
        /*0000*/ 	.byte	0x04, 0x2f
        /*0002*/ 	.short	(.L_4 - .L_3)
	.align		4
.L_3:
        /*0004*/ 	.word	index@(main)
        /*0008*/ 	.word	0x0000000e


	//----- nvinfo : EIATTR_FRAME_SIZE
	.align		4
.L_4:
        /*000c*/ 	.byte	0x04, 0x11
        /*000e*/ 	.short	(.L_6 - .L_5)
	.align		4
.L_5:
        /*0010*/ 	.word	index@(main)
        /*0014*/ 	.word	0x00000000


	//----- nvinfo : EIATTR_MIN_STACK_SIZE
	.align		4
.L_6:
        /*0018*/ 	.byte	0x04, 0x12
        /*001a*/ 	.short	(.L_8 - .L_7)
	.align		4
.L_7:
        /*001c*/ 	.word	index@(main)
        /*0020*/ 	.word	0x00000000
.L_8:


//--------------------- .nv.compat                --------------------------
	.section	.nv.compat,"",@"SHT_CUDA_COMPAT_INFO"
	.align	4
        /*0000*/ 	.byte	0x02, 0x09, 0x00, 0x00, 0x02, 0x02, 0x01, 0x00, 0x02, 0x05, 0x05, 0x00, 0x03, 0x07, 0x01, 0x01
        /*0010*/ 	.byte	0x02, 0x03, 0x00, 0x00, 0x02, 0x06, 0x01, 0x00, 0x04, 0x0b, 0x08, 0x00, 0x09, 0x00, 0x00, 0x00
        /*0020*/ 	.byte	0x00, 0x00, 0x00, 0x00


//--------------------- .nv.info.main             --------------------------
	.section	.nv.info.main,"",@"SHT_CUDA_INFO"
	.sectionflags	@""
	.align	4


	//----- nvinfo : EIATTR_CUDA_API_VERSION
	.align		4
        /*0000*/ 	.byte	0x04, 0x37
        /*0002*/ 	.short	(.L_10 - .L_9)
.L_9:
        /*0004*/ 	.word	0x00000082


	//----- nvinfo : EIATTR_SPARSE_MMA_MASK
	.align		4
.L_10:
        /*0008*/ 	.byte	0x03, 0x50
        /*000a*/ 	.short	0x0000


	//----- nvinfo : EIATTR_MAXREG_COUNT
	.align		4
        /*000c*/ 	.byte	0x03, 0x1b
        /*000e*/ 	.short	0x00ff


	//----- nvinfo : EIATTR_MERCURY_ISA_VERSION
	.align		4
        /*0010*/ 	.byte	0x03, 0x5f
        /*0012*/ 	.short	0x0101


	//----- nvinfo : EIATTR_VRC_CTA_INIT_COUNT
	.align		4
        /*0014*/ 	.byte	0x02, 0x4a
	.zero		1
	.zero		1


	//----- nvinfo : EIATTR_EXIT_INSTR_OFFSETS
	.align		4
        /*0018*/ 	.byte	0x04, 0x1c
        /*001a*/ 	.short	(.L_12 - .L_11)


	//   ....[0]....
.L_11:
        /*001c*/ 	.word	0x000000c0


	//----- nvinfo : EIATTR_SW_WAR
	.align		4
.L_12:
        /*0020*/ 	.byte	0x04, 0x36
        /*0022*/ 	.short	(.L_14 - .L_13)
.L_13:
        /*0024*/ 	.word	0x00000008
.L_14:


//--------------------- .nv.callgraph             --------------------------
	.section	.nv.callgraph,"",@"SHT_CUDA_CALLGRAPH"
	.align	4
	.sectionentsize	8
	.align		4
        /*0000*/ 	.word	0x00000000
	.align		4
        /*0004*/ 	.word	0xffffffff
	.align		4
        /*0008*/ 	.word	0x00000000
	.align		4
        /*000c*/ 	.word	0xfffffffe
	.align		4
        /*0010*/ 	.word	0x00000000
	.align		4
        /*0014*/ 	.word	0xfffffffd
	.align		4
        /*0018*/ 	.word	0x00000000
	.align		4
        /*001c*/ 	.word	0xfffffffc


//--------------------- .nv.constant4             --------------------------
	.section	.nv.constant4,"a",@progbits
	.align	8
	.align		8
.nv.constant4:
        /*0000*/ 	.dword	gresult
	.align		8
        /*0008*/ 	.dword	srcb
	.align		8
        /*0010*/ 	.dword	srcc


//--------------------- .text.main                --------------------------
	.section	.text.main,"ax",@progbits
	.align	128
.text.main:
        .type           main,@function
        .size           main,(.L_x_1 - main)
        .other          main,@"STO_CUDA_ENTRY STV_DEFAULT"
main:
[----:B------:R-:W-:Y:S08]  /*0000*/  LDC R1, c[0x0][0x37c] ;  /* 0x0000df00ff017b82 */ /* 0x000ff00000000800 */
[----:B------:R-:W0:Y:S01]  /*0010*/  LDC.64 R2, c[0x4][0x8] ;  /* 0x01000200ff027b82 */ /* 0x000e220000000a00 */
[----:B------:R-:W0:Y:S07]  /*0020*/  LDCU.64 UR4, c[0x0][0x358] ;  /* 0x00006b00ff0477ac */ /* 0x000e2e0008000a00 */
[----:B------:R-:W1:Y:S01]  /*0030*/  LDC.64 R4, c[0x4][0x10] ;  /* 0x01000400ff047b82 */ /* 0x000e620000000a00 */
[----:B0-----:R-:W2:Y:S04]  /*0040*/  LDG.E.64 R2, desc[UR4][R2.64] ;  /* 0x0000000402027981 */ /* 0x001ea8000c1e1b00 */
[----:B-1----:R-:W2:Y:S03]  /*0050*/  LDG.E.64 R4, desc[UR4][R4.64] ;  /* 0x0000000404047981 */ /* 0x002ea6000c1e1b00 */
[----:B------:R-:W0:Y:S01]  /*0060*/  LDC.64 R6, c[0x4][RZ] ;  /* 0x01000000ff067b82 */ /* 0x000e220000000a00 */
[----:B--2---:R-:W-:-:S02]  /*0070*/  IMAD R11, R3, R4, RZ ;  /* 0x00000004030b7224 */ /* 0x004fc400078e02ff */
[----:B------:R-:W-:-:S04]  /*0080*/  IMAD.WIDE.U32 R8, R2, R4, RZ ;  /* 0x0000000402087225 */ /* 0x000fc800078e00ff */
[----:B------:R-:W-:-:S05]  /*0090*/  IMAD R11, R2, R5, R11 ;  /* 0x00000005020b7224 */ /* 0x000fca00078e020b */
[----:B------:R-:W-:-:S05]  /*00a0*/  IADD3 R9, PT, PT, R9, R11, RZ ;  /* 0x0000000b09097210 */ /* 0x000fca0007ffe0ff */
[----:B0-----:R-:W-:Y:S01]  /*00b0*/  STG.E.64 desc[UR4][R6.64], R8 ;  /* 0x0000000806007986 */ /* 0x001fe2000c101b04 */
[----:B------:R-:W-:Y:S05]  /*00c0*/  EXIT ;  /* 0x000000000000794d */ /* 0x000fea0003800000 */
.L_x_0:
[----:B------:R-:W-:-:S00]  /*00d0*/  BRA `(.L_x_0) ;  /* 0xfffffffc00fc7947 */ /* 0x000fc0000383ffff */
[----:B------:R-:W-:-:S00]  /*00e0*/  NOP ;  /* 0x0000000000007918 */ /* 0x000fc00000000000 */
        /* <DEDUP_REMOVED lines=9> */
.L_x_1:


//--------------------- .nv.shared.reserved.0     --------------------------
	.section	.nv.shared.reserved.0,"aw",@nobits
	.weak		__nv_reservedSMEM_offset_0_alias
	.size		__nv_reservedSMEM_offset_0_alias, 0, 64
	.other		__nv_reservedSMEM_offset_0_alias,@"STO_CUDA_RESERVED_SHARED STV_DEFAULT"
__nv_reservedSMEM_offset_0_alias:
	.zero		0
	.zero		64


//--------------------- .nv.global                --------------------------
	.section	.nv.global,"aw",@nobits
	.align	8
.nv.global:
	.type		srcc,@object
	.size		srcc,(gresult - srcc)
srcc:
	.zero		8
	.type		gresult,@object
	.size		gresult,(srcb - gresult)
gresult:
	.zero		8
	.type		srcb,@object
	.size		srcb,(.L_1 - srcb)
srcb:
	.zero		8
.L_1:


//--------------------- .nv.constant0.main        --------------------------
	.section	.nv.constant0.main,"a",@progbits
	.sectionflags	@""
	.align	4
.nv.constant0.main:
	.zero		896


//--------------------- SYMBOLS --------------------------

	.type		.nv.reservedSmem.offset0,@object
	.size		.nv.reservedSmem.offset0,0x4
